//
// Generated by NVIDIA NVVM Compiler
//
// Compiler Build ID: CL-36424714
// Cuda compilation tools, release 13.0, V13.0.88
// Based on NVVM 20.0.0
//

.version 9.0
.target sm_100
.address_size 64

	// .globl	_Z13Find_TrianglePiS_iiS_

.visible .entry _Z13Find_TrianglePiS_iiS_(
	.param .u64 .ptr .align 1 _Z13Find_TrianglePiS_iiS__param_0,
	.param .u64 .ptr .align 1 _Z13Find_TrianglePiS_iiS__param_1,
	.param .u32 _Z13Find_TrianglePiS_iiS__param_2,
	.param .u32 _Z13Find_TrianglePiS_iiS__param_3,
	.param .u64 .ptr .align 1 _Z13Find_TrianglePiS_iiS__param_4
)
{
	.reg .pred 	%p<16>;
	.reg .b32 	%r<49>;
	.reg .b64 	%rd<17>;

	ld.param.u64 	%rd6, [_Z13Find_TrianglePiS_iiS__param_0];
	ld.param.u64 	%rd7, [_Z13Find_TrianglePiS_iiS__param_1];
	ld.param.u32 	%r29, [_Z13Find_TrianglePiS_iiS__param_2];
	ld.param.u64 	%rd5, [_Z13Find_TrianglePiS_iiS__param_4];
	cvta.to.global.u64 	%rd1, %rd6;
	cvta.to.global.u64 	%rd2, %rd7;
	mov.u32 	%r30, %tid.x;
	mov.u32 	%r31, %ctaid.x;
	mov.u32 	%r32, %ntid.x;
	mad.lo.s32 	%r1, %r31, %r32, %r30;
	setp.gt.s32 	%p1, %r1, %r29;
	@%p1 bra 	$L__BB0_17;
	mul.wide.s32 	%rd8, %r1, 4;
	add.s64 	%rd3, %rd2, %rd8;
	ld.global.u32 	%r40, [%rd3];
	ld.global.u32 	%r48, [%rd3+4];
	setp.ge.s32 	%p2, %r40, %r48;
	@%p2 bra 	$L__BB0_17;
	cvta.to.global.u64 	%rd4, %rd5;
$L__BB0_3:
	mul.wide.s32 	%rd9, %r40, 4;
	add.s64 	%rd10, %rd1, %rd9;
	ld.global.u32 	%r6, [%rd10];
	setp.ge.s32 	%p3, %r1, %r6;
	@%p3 bra 	$L__BB0_16;
	ld.global.u32 	%r45, [%rd3];
	mul.wide.s32 	%rd11, %r6, 4;
	add.s64 	%rd12, %rd2, %rd11;
	ld.global.u32 	%r46, [%rd12];
	ld.global.u32 	%r35, [%rd12+4];
	setp.ge.s32 	%p4, %r45, %r48;
	setp.ge.s32 	%p5, %r46, %r35;
	mov.b32 	%r44, 0;
	or.pred  	%p6, %p4, %p5;
	@%p6 bra 	$L__BB0_15;
	mov.b32 	%r44, 0;
$L__BB0_6:
	mul.wide.s32 	%rd13, %r45, 4;
	add.s64 	%rd14, %rd1, %rd13;
	ld.global.u32 	%r13, [%rd14];
	setp.le.s32 	%p7, %r1, %r13;
	@%p7 bra 	$L__BB0_13;
	mul.wide.s32 	%rd15, %r46, 4;
	add.s64 	%rd16, %rd1, %rd15;
	ld.global.u32 	%r14, [%rd16];
	setp.le.s32 	%p8, %r6, %r14;
	@%p8 bra 	$L__BB0_13;
	setp.ge.s32 	%p9, %r13, %r14;
	@%p9 bra 	$L__BB0_10;
	add.s32 	%r45, %r45, 1;
	bra.uni 	$L__BB0_14;
$L__BB0_10:
	setp.ge.s32 	%p10, %r14, %r13;
	@%p10 bra 	$L__BB0_12;
	add.s32 	%r46, %r46, 1;
	bra.uni 	$L__BB0_14;
$L__BB0_12:
	setp.eq.s32 	%p11, %r13, %r14;
	selp.u32 	%r37, 1, 0, %p11;
	add.s32 	%r44, %r44, %r37;
	add.s32 	%r45, %r45, %r37;
	add.s32 	%r46, %r46, %r37;
	bra.uni 	$L__BB0_14;
$L__BB0_13:
	add.s32 	%r45, %r45, 1;
	add.s32 	%r46, %r46, 1;
$L__BB0_14:
	setp.lt.s32 	%p12, %r45, %r48;
	setp.lt.s32 	%p13, %r46, %r35;
	and.pred  	%p14, %p12, %p13;
	@%p14 bra 	$L__BB0_6;
$L__BB0_15:
	atom.global.add.u32 	%r38, [%rd4], %r44;
	ld.global.u32 	%r48, [%rd3+4];
$L__BB0_16:
	add.s32 	%r40, %r40, 1;
	setp.lt.s32 	%p15, %r40, %r48;
	@%p15 bra 	$L__BB0_3;
$L__BB0_17:
	ret;

}


// ===== COMPILED SASS (sm_100) =====

	.target	sm_100

	.elftype	@"ET_EXEC"


//--------------------- .note.nv.tkinfo           --------------------------
	.section	.note.nv.tkinfo,"",@"SHT_NOTE"
	.sectionflags	@"SHF_NOTE_NV_TKINFO"
	.tkinfo
        /*0018*/ 	.word	0x00000002
        /*0030*/ 	.string	""
        /*0030*/ 	.string	"ptxas"
        /*0030*/ 	.string	"Cuda compilation tools, release 13.0, V13.0.88"
        /*0030*/ 	.string	"Build cuda_13.0.r13.0/compiler.36424714_0"
        /*0030*/ 	.string	"-arch sm_100 -m 64 "



//--------------------- .note.nv.cuinfo           --------------------------
	.section	.note.nv.cuinfo,"",@"SHT_NOTE"
	.sectionflags	@"SHF_NOTE_NV_CUINFO"
        /*0018*/ 	.short	0x0002
        /*001a*/ 	.short	0x0064
        /*001c*/ 	.short	0x0082
	.zero		2


//--------------------- .nv.info                  --------------------------
	.section	.nv.info,"",@"SHT_CUDA_INFO"
	.align	4


	//----- nvinfo : EIATTR_REGCOUNT
	.align		4
        /*0000*/ 	.byte	0x04, 0x2f
        /*0002*/ 	.short	(.L_1 - .L_0)
	.align		4
.L_0:
        /*0004*/ 	.word	index@(_Z13Find_TrianglePiS_iiS_)
        /*0008*/ 	.word	0x00000012


	//----- nvinfo : EIATTR_FRAME_SIZE
	.align		4
.L_1:
        /*000c*/ 	.byte	0x04, 0x11
        /*000e*/ 	.short	(.L_3 - .L_2)
	.align		4
.L_2:
        /*0010*/ 	.word	index@(_Z13Find_TrianglePiS_iiS_)
        /*0014*/ 	.word	0x00000000


	//----- nvinfo : EIATTR_MIN_STACK_SIZE
	.align		4
.L_3:
        /*0018*/ 	.byte	0x04, 0x12
        /*001a*/ 	.short	(.L_5 - .L_4)
	.align		4
.L_4:
        /*001c*/ 	.word	index@(_Z13Find_TrianglePiS_iiS_)
        /*0020*/ 	.word	0x00000000
.L_5:


//--------------------- .nv.compat                --------------------------
	.section	.nv.compat,"",@"SHT_CUDA_COMPAT_INFO"
	.align	4
        /*0000*/ 	.byte	0x02, 0x09, 0x00, 0x00, 0x02, 0x02, 0x01, 0x00, 0x02, 0x05, 0x05, 0x00, 0x03, 0x07, 0x01, 0x01
        /*0010*/ 	.byte	0x02, 0x03, 0x00, 0x00, 0x02, 0x06, 0x01, 0x00, 0x04, 0x0b, 0x08, 0x00, 0x09, 0x00, 0x00, 0x00
        /*0020*/ 	.byte	0x00, 0x00, 0x00, 0x00


//--------------------- .nv.info._Z13Find_TrianglePiS_iiS_ --------------------------
	.section	.nv.info._Z13Find_TrianglePiS_iiS_,"",@"SHT_CUDA_INFO"
	.sectionflags	@""
	.align	4


	//----- nvinfo : EIATTR_CUDA_API_VERSION
	.align		4
        /*0000*/ 	.byte	0x04, 0x37
        /*0002*/ 	.short	(.L_7 - .L_6)
.L_6:
        /*0004*/ 	.word	0x00000082


	//----- nvinfo : EIATTR_KPARAM_INFO
	.align		4
.L_7:
        /*0008*/ 	.byte	0x04, 0x17
        /*000a*/ 	.short	(.L_9 - .L_8)
.L_8:
        /*000c*/ 	.word	0x00000000
        /*0010*/ 	.short	0x0004
        /*0012*/ 	.short	0x0018
        /*0014*/ 	.byte	0x00, 0xf5, 0x21, 0x00


	//----- nvinfo : EIATTR_KPARAM_INFO
	.align		4
.L_9:
        /*0018*/ 	.byte	0x04, 0x17
        /*001a*/ 	.short	(.L_11 - .L_10)
.L_10:
        /*001c*/ 	.word	0x00000000
        /*0020*/ 	.short	0x0003
        /*0022*/ 	.short	0x0014
        /*0024*/ 	.byte	0x00, 0xf0, 0x11, 0x00


	//----- nvinfo : EIATTR_KPARAM_INFO
	.align		4
.L_11:
        /*0028*/ 	.byte	0x04, 0x17
        /*002a*/ 	.short	(.L_13 - .L_12)
.L_12:
        /*002c*/ 	.word	0x00000000
        /*0030*/ 	.short	0x0002
        /*0032*/ 	.short	0x0010
        /*0034*/ 	.byte	0x00, 0xf0, 0x11, 0x00


	//----- nvinfo : EIATTR_KPARAM_INFO
	.align		4
.L_13:
        /*0038*/ 	.byte	0x04, 0x17
        /*003a*/ 	.short	(.L_15 - .L_14)
.L_14:
        /*003c*/ 	.word	0x00000000
        /*0040*/ 	.short	0x0001
        /*0042*/ 	.short	0x0008
        /*0044*/ 	.byte	0x00, 0xf5, 0x21, 0x00


	//----- nvinfo : EIATTR_KPARAM_INFO
	.align		4
.L_15:
        /*0048*/ 	.byte	0x04, 0x17
        /*004a*/ 	.short	(.L_17 - .L_16)
.L_16:
        /*004c*/ 	.word	0x00000000
        /*0050*/ 	.short	0x0000
        /*0052*/ 	.short	0x0000
        /*0054*/ 	.byte	0x00, 0xf5, 0x21, 0x00


	//----- nvinfo : EIATTR_SPARSE_MMA_MASK
	.align		4
.L_17:
        /*0058*/ 	.byte	0x03, 0x50
        /*005a*/ 	.short	0x0000


	//----- nvinfo : EIATTR_MAXREG_COUNT
	.align		4
        /*005c*/ 	.byte	0x03, 0x1b
        /*005e*/ 	.short	0x00ff


	//----- nvinfo : EIATTR_MERCURY_ISA_VERSION
	.align		4
        /*0060*/ 	.byte	0x03, 0x5f
        /*0062*/ 	.short	0x0101


	//----- nvinfo : EIATTR_INT_WARP_WIDE_INSTR_OFFSETS
	.align		4
        /*0064*/ 	.byte	0x04, 0x31
        /*0066*/ 	.short	(.L_19 - .L_18)


	//   ....[0]....
.L_18:
        /*0068*/ 	.word	0x000003f0


	//   ....[1]....
        /*006c*/ 	.word	0x00000410


	//----- nvinfo : EIATTR_VRC_CTA_INIT_COUNT
	.align		4
.L_19:
        /*0070*/ 	.byte	0x02, 0x4a
	.zero		1
	.zero		1


	//----- nvinfo : EIATTR_EXIT_INSTR_OFFSETS
	.align		4
        /*0074*/ 	.byte	0x04, 0x1c
        /*0076*/ 	.short	(.L_21 - .L_20)


	//   ....[0]....
.L_20:
        /*0078*/ 	.word	0x00000070


	//   ....[1]....
        /*007c*/ 	.word	0x000000e0


	//   ....[2]....
        /*0080*/ 	.word	0x000004b0


	//----- nvinfo : EIATTR_CRS_STACK_SIZE
	.align		4
.L_21:
        /*0084*/ 	.byte	0x04, 0x1e
        /*0086*/ 	.short	(.L_23 - .L_22)
.L_22:
        /*0088*/ 	.word	0x00000000


	//----- nvinfo : EIATTR_CBANK_PARAM_SIZE
	.align		4
.L_23:
        /*008c*/ 	.byte	0x03, 0x19
        /*008e*/ 	.short	0x0020


	//----- nvinfo : EIATTR_PARAM_CBANK
	.align		4
        /*0090*/ 	.byte	0x04, 0x0a
        /*0092*/ 	.short	(.L_25 - .L_24)
	.align		4
.L_24:
        /*0094*/ 	.word	index@(.nv.constant0._Z13Find_TrianglePiS_iiS_)
        /*0098*/ 	.short	0x0380
        /*009a*/ 	.short	0x0020


	//----- nvinfo : EIATTR_SW_WAR
	.align		4
.L_25:
        /*009c*/ 	.byte	0x04, 0x36
        /*009e*/ 	.short	(.L_27 - .L_26)
.L_26:
        /*00a0*/ 	.word	0x00000008
.L_27:


//--------------------- .nv.callgraph             --------------------------
	.section	.nv.callgraph,"",@"SHT_CUDA_CALLGRAPH"
	.align	4
	.sectionentsize	8
	.align		4
        /*0000*/ 	.word	0x00000000
	.align		4
        /*0004*/ 	.word	0xffffffff
	.align		4
        /*0008*/ 	.word	0x00000000
	.align		4
        /*000c*/ 	.word	0xfffffffe
	.align		4
        /*0010*/ 	.word	0x00000000
	.align		4
        /*0014*/ 	.word	0xfffffffd
	.align		4
        /*0018*/ 	.word	0x00000000
	.align		4
        /*001c*/ 	.word	0xfffffffc


//--------------------- .text._Z13Find_TrianglePiS_iiS_ --------------------------
	.section	.text._Z13Find_TrianglePiS_iiS_,"ax",@progbits
	.align	128
        .global         _Z13Find_TrianglePiS_iiS_
        .type           _Z13Find_TrianglePiS_iiS_,@function
        .size           _Z13Find_TrianglePiS_iiS_,(.L_x_10 - _Z13Find_TrianglePiS_iiS_)
        .other          _Z13Find_TrianglePiS_iiS_,@"STO_CUDA_ENTRY STV_DEFAULT"
_Z13Find_TrianglePiS_iiS_:
.text._Z13Find_TrianglePiS_iiS_:
[----:B------:R-:W-:Y:S01]  /*0000*/  LDC R1, c[0x0][0x37c] ;  /* 0x0000df00ff017b82 */ /* 0x000fe20000000800 */
[----:B------:R-:W0:Y:S07]  /*0010*/  S2R R0, SR_TID.X ;  /* 0x0000000000007919 */ /* 0x000e2e0000002100 */
[----:B------:R-:W0:Y:S01]  /*0020*/  S2UR UR4, SR_CTAID.X ;  /* 0x00000000000479c3 */ /* 0x000e220000002500 */
[----:B------:R-:W1:Y:S07]  /*0030*/  LDCU UR5, c[0x0][0x390] ;  /* 0x00007200ff0577ac */ /* 0x000e6e0008000800 */
[----:B------:R-:W0:Y:S02]  /*0040*/  LDC R3, c[0x0][0x360] ;  /* 0x0000d800ff037b82 */ /* 0x000e240000000800 */
[----:B0-----:R-:W-:-:S05]  /*0050*/  IMAD R0, R3, UR4, R0 ;  /* 0x0000000403007c24 */ /* 0x001fca000f8e0200 */
[----:B-1----:R-:W-:-:S13]  /*0060*/  ISETP.GT.AND P0, PT, R0, UR5, PT ;  /* 0x0000000500007c0c */ /* 0x002fda000bf04270 */
[----:B------:R-:W-:Y:S05]  /*0070*/  @P0 EXIT ;  /* 0x000000000000094d */ /* 0x000fea0003800000 */
[----:B------:R-:W0:Y:S01]  /*0080*/  LDC.64 R2, c[0x0][0x388] ;  /* 0x0000e200ff027b82 */ /* 0x000e220000000a00 */
[----:B------:R-:W1:Y:S01]  /*0090*/  LDCU.64 UR6, c[0x0][0x358] ;  /* 0x00006b00ff0677ac */ /* 0x000e620008000a00 */
[----:B0-----:R-:W-:-:S05]  /*00a0*/  IMAD.WIDE R2, R0, 0x4, R2 ;  /* 0x0000000400027825 */ /* 0x001fca00078e0202 */
[----:B-1----:R-:W2:Y:S04]  /*00b0*/  LDG.E R4, desc[UR6][R2.64] ;  /* 0x0000000602047981 */ /* 0x002ea8000c1e1900 */
[----:B------:R-:W2:Y:S02]  /*00c0*/  LDG.E R5, desc[UR6][R2.64+0x4] ;  /* 0x0000040602057981 */ /* 0x000ea4000c1e1900 */
[----:B--2---:R-:W-:-:S13]  /*00d0*/  ISETP.GE.AND P0, PT, R4, R5, PT ;  /* 0x000000050400720c */ /* 0x004fda0003f06270 */
[----:B------:R-:W-:Y:S05]  /*00e0*/  @P0 EXIT ;  /* 0x000000000000094d */ /* 0x000fea0003800000 */
.L_x_8:
[----:B0-----:R-:W0:Y:S02]  /*00f0*/  LDC.64 R6, c[0x0][0x380] ;  /* 0x0000e000ff067b82 */ /* 0x001e240000000a00 */
[----:B0-----:R-:W-:-:S05]  /*0100*/  IMAD.WIDE R6, R4, 0x4, R6 ;  /* 0x0000000404067825 */ /* 0x001fca00078e0206 */
[----:B------:R-:W2:Y:S01]  /*0110*/  LDG.E R13, desc[UR6][R6.64] ;  /* 0x00000006060d7981 */ /* 0x000ea2000c1e1900 */
[----:B------:R-:W-:Y:S01]  /*0120*/  BSSY.RECONVERGENT B0, `(.L_x_0) ;  /* 0x0000035000007945 */ /* 0x000fe20003800200 */
[----:B--2---:R-:W-:-:S13]  /*0130*/  ISETP.GE.AND P0, PT, R0, R13, PT ;  /* 0x0000000d0000720c */ /* 0x004fda0003f06270 */
[----:B------:R-:W-:Y:S05]  /*0140*/  @P0 BRA `(.L_x_1) ;  /* 0x0000000000c80947 */ /* 0x000fea0003800000 */
[----:B------:R-:W0:Y:S01]  /*0150*/  LDC.64 R6, c[0x0][0x388] ;  /* 0x0000e200ff067b82 */ /* 0x000e220000000a00 */
[----:B------:R-:W2:Y:S01]  /*0160*/  LDG.E R8, desc[UR6][R2.64] ;  /* 0x0000000602087981 */ /* 0x000ea2000c1e1900 */
[----:B0-----:R-:W-:-:S05]  /*0170*/  IMAD.WIDE R6, R13, 0x4, R6 ;  /* 0x000000040d067825 */ /* 0x001fca00078e0206 */
[----:B------:R-:W3:Y:S04]  /*0180*/  LDG.E R9, desc[UR6][R6.64] ;  /* 0x0000000606097981 */ /* 0x000ee8000c1e1900 */
[----:B------:R-:W3:Y:S01]  /*0190*/  LDG.E R14, desc[UR6][R6.64+0x4] ;  /* 0x00000406060e7981 */ /* 0x000ee2000c1e1900 */
[----:B------:R-:W-:Y:S01]  /*01a0*/  BSSY.RECONVERGENT B1, `(.L_x_2) ;  /* 0x0000023000017945 */ /* 0x000fe20003800200 */
[----:B------:R-:W-:Y:S01]  /*01b0*/  IMAD.MOV.U32 R12, RZ, RZ, RZ ;  /* 0x000000ffff0c7224 */ /* 0x000fe200078e00ff */
[----:B---3--:R-:W-:-:S04]  /*01c0*/  ISETP.GE.AND P0, PT, R9, R14, PT ;  /* 0x0000000e0900720c */ /* 0x008fc80003f06270 */
[----:B--2---:R-:W-:-:S13]  /*01d0*/  ISETP.GE.OR P0, PT, R8, R5, P0 ;  /* 0x000000050800720c */ /* 0x004fda0000706670 */
[----:B------:R-:W-:Y:S05]  /*01e0*/  @P0 BRA `(.L_x_3) ;  /* 0x0000000000780947 */ /* 0x000fea0003800000 */
[----:B------:R-:W0:Y:S01]  /*01f0*/  LDC.64 R6, c[0x0][0x380] ;  /* 0x0000e000ff067b82 */ /* 0x000e220000000a00 */
[----:B------:R-:W-:Y:S02]  /*0200*/  IMAD.MOV.U32 R10, RZ, RZ, R8 ;  /* 0x000000ffff0a7224 */ /* 0x000fe400078e0008 */
[----:B------:R-:W-:Y:S02]  /*0210*/  IMAD.MOV.U32 R11, RZ, RZ, R9 ;  /* 0x000000ffff0b7224 */ /* 0x000fe400078e0009 */
[----:B------:R-:W-:-:S07]  /*0220*/  IMAD.MOV.U32 R12, RZ, RZ, RZ ;  /* 0x000000ffff0c7224 */ /* 0x000fce00078e00ff */
.L_x_7:
[----:B0-----:R-:W-:-:S05]  /*0230*/  IMAD.WIDE R8, R10, 0x4, R6 ;  /* 0x000000040a087825 */ /* 0x001fca00078e0206 */
[----:B------:R-:W2:Y:S01]  /*0240*/  LDG.E R15, desc[UR6][R8.64] ;  /* 0x00000006080f7981 */ /* 0x000ea2000c1e1900 */
[----:B------:R-:W-:Y:S01]  /*0250*/  BSSY.RECONVERGENT B2, `(.L_x_4) ;  /* 0x0000014000027945 */ /* 0x000fe20003800200 */
[----:B--2---:R-:W-:-:S13]  /*0260*/  ISETP.GT.AND P0, PT, R0, R15, PT ;  /* 0x0000000f0000720c */ /* 0x004fda0003f04270 */
[----:B------:R-:W-:Y:S05]  /*0270*/  @!P0 BRA `(.L_x_5) ;  /* 0x00000000003c8947 */ /* 0x000fea0003800000 */
[----:B------:R-:W-:-:S06]  /*0280*/  IMAD.WIDE R8, R11, 0x4, R6 ;  /* 0x000000040b087825 */ /* 0x000fcc00078e0206 */
[----:B------:R-:W2:Y:S02]  /*0290*/  LDG.E R8, desc[UR6][R8.64] ;  /* 0x0000000608087981 */ /* 0x000ea4000c1e1900 */
[----:B--2---:R-:W-:-:S13]  /*02a0*/  ISETP.GT.AND P0, PT, R13, R8, PT ;  /* 0x000000080d00720c */ /* 0x004fda0003f04270 */
[----:B------:R-:W-:Y:S05]  /*02b0*/  @!P0 BRA `(.L_x_5) ;  /* 0x00000000002c8947 */ /* 0x000fea0003800000 */
[----:B------:R-:W-:-:S13]  /*02c0*/  ISETP.GE.AND P0, PT, R15, R8, PT ;  /* 0x000000080f00720c */ /* 0x000fda0003f06270 */
[----:B------:R-:W-:Y:S01]  /*02d0*/  @!P0 IADD3 R10, PT, PT, R10, 0x1, RZ ;  /* 0x000000010a0a8810 */ /* 0x000fe20007ffe0ff */
[----:B------:R-:W-:Y:S06]  /*02e0*/  @!P0 BRA `(.L_x_6) ;  /* 0x0000000000288947 */ /* 0x000fec0003800000 */
[----:B------:R-:W-:-:S13]  /*02f0*/  ISETP.GE.AND P0, PT, R8, R15, PT ;  /* 0x0000000f0800720c */ /* 0x000fda0003f06270 */
[----:B------:R-:W-:Y:S01]  /*0300*/  @P0 ISETP.NE.AND P1, PT, R15, R8, PT ;  /* 0x000000080f00020c */ /* 0x000fe20003f25270 */
[----:B------:R-:W-:-:S03]  /*0310*/  @!P0 VIADD R11, R11, 0x1 ;  /* 0x000000010b0b8836 */ /* 0x000fc60000000000 */
[----:B------:R-:W-:-:S04]  /*0320*/  @P0 SEL R9, RZ, 0x1, P1 ;  /* 0x00000001ff090807 */ /* 0x000fc80000800000 */
[----:B------:R-:W-:Y:S01]  /*0330*/  @P0 IADD3 R11, PT, PT, R11, R9, RZ ;  /* 0x000000090b0b0210 */ /* 0x000fe20007ffe0ff */
[--C-:B------:R-:W-:Y:S02]  /*0340*/  @P0 IMAD.IADD R12, R12, 0x1, R9.reuse ;  /* 0x000000010c0c0824 */ /* 0x100fe400078e0209 */
[----:B------:R-:W-:Y:S01]  /*0350*/  @P0 IMAD.IADD R10, R10, 0x1, R9 ;  /* 0x000000010a0a0824 */ /* 0x000fe200078e0209 */
[----:B------:R-:W-:Y:S06]  /*0360*/  BRA `(.L_x_6) ;  /* 0x0000000000087947 */ /* 0x000fec0003800000 */
.L_x_5:
[----:B------:R-:W-:Y:S02]  /*0370*/  VIADD R10, R10, 0x1 ;  /* 0x000000010a0a7836 */ /* 0x000fe40000000000 */
[----:B------:R-:W-:-:S07]  /*0380*/  VIADD R11, R11, 0x1 ;  /* 0x000000010b0b7836 */ /* 0x000fce0000000000 */
.L_x_6:
[----:B------:R-:W-:Y:S05]  /*0390*/  BSYNC.RECONVERGENT B2 ;  /* 0x0000000000027941 */ /* 0x000fea0003800200 */
.L_x_4:
[----:B------:R-:W-:Y:S02]  /*03a0*/  ISETP.GE.AND P0, PT, R11, R14, PT ;  /* 0x0000000e0b00720c */ /* 0x000fe40003f06270 */
[----:B------:R-:W-:-:S13]  /*03b0*/  ISETP.LT.AND P1, PT, R10, R5, PT ;  /* 0x000000050a00720c */ /* 0x000fda0003f21270 */
[----:B------:R-:W-:Y:S05]  /*03c0*/  @!P0 BRA P1, `(.L_x_7) ;  /* 0xfffffffc00988947 */ /* 0x000fea000083ffff */
.L_x_3:
[----:B------:R-:W-:Y:S05]  /*03d0*/  BSYNC.RECONVERGENT B1 ;  /* 0x0000000000017941 */ /* 0x000fea0003800200 */
.L_x_2:
[----:B------:R-:W0:Y:S01]  /*03e0*/  S2R R5, SR_LANEID ;  /* 0x0000000000057919 */ /* 0x000e220000000000 */
[----:B------:R-:W1:Y:S08]  /*03f0*/  REDUX.SUM UR5, R12 ;  /* 0x000000000c0573c4 */ /* 0x000e70000000c000 */
[----:B------:R-:W2:Y:S01]  /*0400*/  LDC.64 R6, c[0x0][0x398] ;  /* 0x0000e600ff067b82 */ /* 0x000ea20000000a00 */
[----:B------:R-:W-:-:S02]  /*0410*/  VOTEU.ANY UR4, UPT, PT ;  /* 0x0000000000047886 */ /* 0x000fc400038e0100 */
[----:B------:R-:W-:Y:S01]  /*0420*/  UFLO.U32 UR4, UR4 ;  /* 0x00000004000472bd */ /* 0x000fe200080e0000 */
[----:B-1----:R-:W-:-:S05]  /*0430*/  MOV R9, UR5 ;  /* 0x0000000500097c02 */ /* 0x002fca0008000f00 */
[----:B0-----:R-:W-:-:S13]  /*0440*/  ISETP.EQ.U32.AND P0, PT, R5, UR4, PT ;  /* 0x0000000405007c0c */ /* 0x001fda000bf02070 */
[----:B--2---:R0:W-:Y:S04]  /*0450*/  @P0 REDG.E.ADD.STRONG.GPU desc[UR6][R6.64], R9 ;  /* 0x000000090600098e */ /* 0x0041e8000c12e106 */
[----:B------:R0:W5:Y:S02]  /*0460*/  LDG.E R5, desc[UR6][R2.64+0x4] ;  /* 0x0000040602057981 */ /* 0x000164000c1e1900 */
.L_x_1:
[----:B------:R-:W-:Y:S05]  /*0470*/  BSYNC.RECONVERGENT B0 ;  /* 0x0000000000007941 */ /* 0x000fea0003800200 */
.L_x_0:
[----:B------:R-:W-:-:S05]  /*0480*/  VIADD R4, R4, 0x1 ;  /* 0x0000000104047836 */ /* 0x000fca0000000000 */
[----:B-----5:R-:W-:-:S13]  /*0490*/  ISETP.GE.AND P0, PT, R4, R5, PT ;  /* 0x000000050400720c */ /* 0x020fda0003f06270 */
[----:B------:R-:W-:Y:S05]  /*04a0*/  @!P0 BRA `(.L_x_8) ;  /* 0xfffffffc00108947 */ /* 0x000fea000383ffff */
[----:B------:R-:W-:Y:S05]  /*04b0*/  EXIT ;  /* 0x000000000000794d */ /* 0x000fea0003800000 */
.L_x_9:
[----:B------:R-:W-:-:S00]  /*04c0*/  BRA `(.L_x_9) ;  /* 0xfffffffc00fc7947 */ /* 0x000fc0000383ffff */
[----:B------:R-:W-:-:S00]  /*04d0*/  NOP ;  /* 0x0000000000007918 */ /* 0x000fc00000000000 */
        /* <DEDUP_REMOVED lines=10> */
.L_x_10:


//--------------------- .nv.shared.reserved.0     --------------------------
	.section	.nv.shared.reserved.0,"aw",@nobits
	.weak		__nv_reservedSMEM_offset_0_alias
	.size		__nv_reservedSMEM_offset_0_alias, 0, 64
	.other		__nv_reservedSMEM_offset_0_alias,@"STO_CUDA_RESERVED_SHARED STV_DEFAULT"
__nv_reservedSMEM_offset_0_alias:
	.zero		0
	.zero		64


//--------------------- .nv.constant0._Z13Find_TrianglePiS_iiS_ --------------------------
	.section	.nv.constant0._Z13Find_TrianglePiS_iiS_,"a",@progbits
	.sectionflags	@""
	.align	4
.nv.constant0._Z13Find_TrianglePiS_iiS_:
	.zero		928


//--------------------- SYMBOLS --------------------------

	.type		.nv.reservedSmem.offset0,@object
	.size		.nv.reservedSmem.offset0,0x4
